//
// Generated by NVIDIA NVVM Compiler
//
// Compiler Build ID: CL-36424714
// Cuda compilation tools, release 13.0, V13.0.88
// Based on NVVM 20.0.0
//

.version 9.0
.target sm_100
.address_size 64

	// .globl	ssd_cuda

.visible .entry ssd_cuda(
	.param .u64 .ptr .align 1 ssd_cuda_param_0,
	.param .u64 .ptr .align 1 ssd_cuda_param_1,
	.param .u64 .ptr .align 1 ssd_cuda_param_2,
	.param .u64 .ptr .align 1 ssd_cuda_param_3,
	.param .u64 .ptr .align 1 ssd_cuda_param_4,
	.param .u64 .ptr .align 1 ssd_cuda_param_5,
	.param .u64 .ptr .align 1 ssd_cuda_param_6,
	.param .u64 .ptr .align 1 ssd_cuda_param_7,
	.param .u64 .ptr .align 1 ssd_cuda_param_8,
	.param .u32 ssd_cuda_param_9,
	.param .u32 ssd_cuda_param_10,
	.param .u32 ssd_cuda_param_11
)
{
	.reg .pred 	%p<13>;
	.reg .b32 	%r<180>;
	.reg .b64 	%rd<90>;

	ld.param.u64 	%rd36, [ssd_cuda_param_0];
	ld.param.u64 	%rd37, [ssd_cuda_param_1];
	ld.param.u64 	%rd38, [ssd_cuda_param_4];
	ld.param.u64 	%rd39, [ssd_cuda_param_5];
	ld.param.u64 	%rd40, [ssd_cuda_param_7];
	ld.param.u64 	%rd41, [ssd_cuda_param_8];
	ld.param.u32 	%r32, [ssd_cuda_param_9];
	ld.param.u32 	%r33, [ssd_cuda_param_10];
	cvta.to.global.u64 	%rd42, %rd37;
	cvta.to.global.u64 	%rd43, %rd36;
	cvta.to.global.u64 	%rd44, %rd38;
	cvta.to.global.u64 	%rd45, %rd39;
	cvta.to.global.u64 	%rd46, %rd41;
	cvta.to.global.u64 	%rd47, %rd40;
	mov.u32 	%r34, %ntid.x;
	mov.u32 	%r35, %ctaid.x;
	mov.u32 	%r36, %tid.x;
	mad.lo.s32 	%r1, %r34, %r35, %r36;
	mul.lo.s32 	%r37, %r33, %r32;
	div.s32 	%r2, %r1, %r37;
	div.s32 	%r38, %r1, %r32;
	mul.lo.s32 	%r39, %r2, %r33;
	sub.s32 	%r40, %r38, %r39;
	mul.lo.s32 	%r41, %r38, %r32;
	sub.s32 	%r42, %r1, %r41;
	mul.wide.s32 	%rd48, %r2, 4;
	add.s64 	%rd49, %rd47, %rd48;
	ld.global.u32 	%r43, [%rd49];
	mul.wide.s32 	%rd50, %r43, 4;
	add.s64 	%rd88, %rd43, %rd50;
	add.s64 	%rd51, %rd46, %rd48;
	ld.global.s32 	%rd52, [%rd51];
	add.s64 	%rd53, %rd45, %rd48;
	ld.global.u32 	%r3, [%rd53];
	mul.lo.s32 	%r44, %r3, %r40;
	cvt.s64.s32 	%rd54, %r44;
	cvt.s64.s32 	%rd55, %r42;
	add.s64 	%rd56, %rd52, %rd55;
	add.s64 	%rd57, %rd56, %rd54;
	shl.b64 	%rd58, %rd57, 2;
	add.s64 	%rd89, %rd42, %rd58;
	add.s64 	%rd59, %rd44, %rd48;
	ld.global.u32 	%r4, [%rd59];
	setp.lt.s32 	%p1, %r4, 1;
	mov.b32 	%r178, 0;
	@%p1 bra 	$L__BB0_17;
	ld.param.u64 	%rd71, [ssd_cuda_param_3];
	cvta.to.global.u64 	%rd60, %rd71;
	add.s64 	%rd62, %rd60, %rd48;
	ld.global.u32 	%r5, [%rd62];
	sub.s32 	%r6, %r3, %r5;
	and.b32  	%r7, %r5, 15;
	and.b32  	%r8, %r5, 7;
	and.b32  	%r9, %r5, 3;
	and.b32  	%r46, %r5, 2147483632;
	neg.s32 	%r10, %r46;
	mov.b32 	%r168, 0;
	mov.u32 	%r178, %r168;
$L__BB0_2:
	setp.lt.s32 	%p2, %r5, 1;
	@%p2 bra 	$L__BB0_16;
	setp.lt.s32 	%p3, %r5, 16;
	@%p3 bra 	$L__BB0_6;
	mov.u32 	%r170, %r10;
$L__BB0_5:
	.pragma "nounroll";
	ld.global.u32 	%r48, [%rd88];
	ld.global.u32 	%r49, [%rd89];
	sub.s32 	%r50, %r48, %r49;
	mad.lo.s32 	%r51, %r50, %r50, %r178;
	ld.global.u32 	%r52, [%rd88+4];
	ld.global.u32 	%r53, [%rd89+4];
	sub.s32 	%r54, %r52, %r53;
	mad.lo.s32 	%r55, %r54, %r54, %r51;
	ld.global.u32 	%r56, [%rd88+8];
	ld.global.u32 	%r57, [%rd89+8];
	sub.s32 	%r58, %r56, %r57;
	mad.lo.s32 	%r59, %r58, %r58, %r55;
	ld.global.u32 	%r60, [%rd88+12];
	ld.global.u32 	%r61, [%rd89+12];
	sub.s32 	%r62, %r60, %r61;
	mad.lo.s32 	%r63, %r62, %r62, %r59;
	ld.global.u32 	%r64, [%rd88+16];
	ld.global.u32 	%r65, [%rd89+16];
	sub.s32 	%r66, %r64, %r65;
	mad.lo.s32 	%r67, %r66, %r66, %r63;
	ld.global.u32 	%r68, [%rd88+20];
	ld.global.u32 	%r69, [%rd89+20];
	sub.s32 	%r70, %r68, %r69;
	mad.lo.s32 	%r71, %r70, %r70, %r67;
	ld.global.u32 	%r72, [%rd88+24];
	ld.global.u32 	%r73, [%rd89+24];
	sub.s32 	%r74, %r72, %r73;
	mad.lo.s32 	%r75, %r74, %r74, %r71;
	ld.global.u32 	%r76, [%rd88+28];
	ld.global.u32 	%r77, [%rd89+28];
	sub.s32 	%r78, %r76, %r77;
	mad.lo.s32 	%r79, %r78, %r78, %r75;
	ld.global.u32 	%r80, [%rd88+32];
	ld.global.u32 	%r81, [%rd89+32];
	sub.s32 	%r82, %r80, %r81;
	mad.lo.s32 	%r83, %r82, %r82, %r79;
	ld.global.u32 	%r84, [%rd88+36];
	ld.global.u32 	%r85, [%rd89+36];
	sub.s32 	%r86, %r84, %r85;
	mad.lo.s32 	%r87, %r86, %r86, %r83;
	ld.global.u32 	%r88, [%rd88+40];
	ld.global.u32 	%r89, [%rd89+40];
	sub.s32 	%r90, %r88, %r89;
	mad.lo.s32 	%r91, %r90, %r90, %r87;
	ld.global.u32 	%r92, [%rd88+44];
	ld.global.u32 	%r93, [%rd89+44];
	sub.s32 	%r94, %r92, %r93;
	mad.lo.s32 	%r95, %r94, %r94, %r91;
	ld.global.u32 	%r96, [%rd88+48];
	ld.global.u32 	%r97, [%rd89+48];
	sub.s32 	%r98, %r96, %r97;
	mad.lo.s32 	%r99, %r98, %r98, %r95;
	ld.global.u32 	%r100, [%rd88+52];
	ld.global.u32 	%r101, [%rd89+52];
	sub.s32 	%r102, %r100, %r101;
	mad.lo.s32 	%r103, %r102, %r102, %r99;
	ld.global.u32 	%r104, [%rd88+56];
	ld.global.u32 	%r105, [%rd89+56];
	sub.s32 	%r106, %r104, %r105;
	mad.lo.s32 	%r107, %r106, %r106, %r103;
	ld.global.u32 	%r108, [%rd88+60];
	ld.global.u32 	%r109, [%rd89+60];
	sub.s32 	%r110, %r108, %r109;
	mad.lo.s32 	%r178, %r110, %r110, %r107;
	add.s64 	%rd88, %rd88, 64;
	add.s64 	%rd89, %rd89, 64;
	add.s32 	%r170, %r170, 16;
	setp.ne.s32 	%p4, %r170, 0;
	@%p4 bra 	$L__BB0_5;
$L__BB0_6:
	setp.eq.s32 	%p5, %r7, 0;
	@%p5 bra 	$L__BB0_16;
	setp.lt.u32 	%p6, %r7, 8;
	@%p6 bra 	$L__BB0_9;
	ld.global.u32 	%r112, [%rd88];
	ld.global.u32 	%r113, [%rd89];
	sub.s32 	%r114, %r112, %r113;
	mad.lo.s32 	%r115, %r114, %r114, %r178;
	ld.global.u32 	%r116, [%rd88+4];
	ld.global.u32 	%r117, [%rd89+4];
	sub.s32 	%r118, %r116, %r117;
	mad.lo.s32 	%r119, %r118, %r118, %r115;
	ld.global.u32 	%r120, [%rd88+8];
	ld.global.u32 	%r121, [%rd89+8];
	sub.s32 	%r122, %r120, %r121;
	mad.lo.s32 	%r123, %r122, %r122, %r119;
	ld.global.u32 	%r124, [%rd88+12];
	ld.global.u32 	%r125, [%rd89+12];
	sub.s32 	%r126, %r124, %r125;
	mad.lo.s32 	%r127, %r126, %r126, %r123;
	ld.global.u32 	%r128, [%rd88+16];
	ld.global.u32 	%r129, [%rd89+16];
	sub.s32 	%r130, %r128, %r129;
	mad.lo.s32 	%r131, %r130, %r130, %r127;
	ld.global.u32 	%r132, [%rd88+20];
	ld.global.u32 	%r133, [%rd89+20];
	sub.s32 	%r134, %r132, %r133;
	mad.lo.s32 	%r135, %r134, %r134, %r131;
	ld.global.u32 	%r136, [%rd88+24];
	ld.global.u32 	%r137, [%rd89+24];
	sub.s32 	%r138, %r136, %r137;
	mad.lo.s32 	%r139, %r138, %r138, %r135;
	ld.global.u32 	%r140, [%rd88+28];
	ld.global.u32 	%r141, [%rd89+28];
	sub.s32 	%r142, %r140, %r141;
	mad.lo.s32 	%r178, %r142, %r142, %r139;
	add.s64 	%rd88, %rd88, 32;
	add.s64 	%rd89, %rd89, 32;
$L__BB0_9:
	setp.eq.s32 	%p7, %r8, 0;
	@%p7 bra 	$L__BB0_16;
	setp.lt.u32 	%p8, %r8, 4;
	mov.u64 	%rd86, %rd89;
	mov.u64 	%rd87, %rd88;
	@%p8 bra 	$L__BB0_12;
	ld.global.u32 	%r144, [%rd88];
	ld.global.u32 	%r145, [%rd89];
	sub.s32 	%r146, %r144, %r145;
	mad.lo.s32 	%r147, %r146, %r146, %r178;
	ld.global.u32 	%r148, [%rd88+4];
	ld.global.u32 	%r149, [%rd89+4];
	sub.s32 	%r150, %r148, %r149;
	mad.lo.s32 	%r151, %r150, %r150, %r147;
	ld.global.u32 	%r152, [%rd88+8];
	ld.global.u32 	%r153, [%rd89+8];
	sub.s32 	%r154, %r152, %r153;
	mad.lo.s32 	%r155, %r154, %r154, %r151;
	ld.global.u32 	%r156, [%rd88+12];
	ld.global.u32 	%r157, [%rd89+12];
	sub.s32 	%r158, %r156, %r157;
	mad.lo.s32 	%r178, %r158, %r158, %r155;
	add.s64 	%rd88, %rd88, 16;
	add.s64 	%rd89, %rd89, 16;
	mov.u64 	%rd86, %rd89;
	mov.u64 	%rd87, %rd88;
$L__BB0_12:
	setp.eq.s32 	%p9, %r9, 0;
	@%p9 bra 	$L__BB0_16;
	setp.eq.s32 	%p10, %r9, 1;
	ld.global.u32 	%r159, [%rd87];
	ld.global.u32 	%r160, [%rd86];
	sub.s32 	%r161, %r159, %r160;
	mad.lo.s32 	%r178, %r161, %r161, %r178;
	add.s64 	%rd88, %rd87, 4;
	add.s64 	%rd89, %rd86, 4;
	@%p10 bra 	$L__BB0_16;
	setp.eq.s32 	%p11, %r9, 2;
	ld.global.u32 	%r162, [%rd87+4];
	ld.global.u32 	%r163, [%rd86+4];
	sub.s32 	%r164, %r162, %r163;
	mad.lo.s32 	%r178, %r164, %r164, %r178;
	add.s64 	%rd88, %rd87, 8;
	add.s64 	%rd89, %rd86, 8;
	@%p11 bra 	$L__BB0_16;
	ld.global.u32 	%r165, [%rd87+8];
	ld.global.u32 	%r166, [%rd86+8];
	sub.s32 	%r167, %r165, %r166;
	mad.lo.s32 	%r178, %r167, %r167, %r178;
	add.s64 	%rd88, %rd87, 12;
	add.s64 	%rd89, %rd86, 12;
$L__BB0_16:
	mul.wide.s32 	%rd66, %r6, 4;
	add.s64 	%rd89, %rd89, %rd66;
	add.s32 	%r168, %r168, 1;
	setp.ne.s32 	%p12, %r168, %r4;
	@%p12 bra 	$L__BB0_2;
$L__BB0_17:
	ld.param.u64 	%rd70, [ssd_cuda_param_2];
	cvta.to.global.u64 	%rd67, %rd70;
	mul.wide.s32 	%rd68, %r1, 4;
	add.s64 	%rd69, %rd67, %rd68;
	st.global.u32 	[%rd69], %r178;
	ret;

}


// ===== COMPILED SASS (sm_100) =====

	.target	sm_100

	.elftype	@"ET_EXEC"


//--------------------- .note.nv.tkinfo           --------------------------
	.section	.note.nv.tkinfo,"",@"SHT_NOTE"
	.sectionflags	@"SHF_NOTE_NV_TKINFO"
	.tkinfo
        /*0018*/ 	.word	0x00000002
        /*0030*/ 	.string	""
        /*0030*/ 	.string	"ptxas"
        /*0030*/ 	.string	"Cuda compilation tools, release 13.0, V13.0.88"
        /*0030*/ 	.string	"Build cuda_13.0.r13.0/compiler.36424714_0"
        /*0030*/ 	.string	"-arch sm_100 -m 64 "



//--------------------- .note.nv.cuinfo           --------------------------
	.section	.note.nv.cuinfo,"",@"SHT_NOTE"
	.sectionflags	@"SHF_NOTE_NV_CUINFO"
        /*0018*/ 	.short	0x0002
        /*001a*/ 	.short	0x0064
        /*001c*/ 	.short	0x0082
	.zero		2


//--------------------- .nv.info                  --------------------------
	.section	.nv.info,"",@"SHT_CUDA_INFO"
	.align	4


	//----- nvinfo : EIATTR_REGCOUNT
	.align		4
        /*0000*/ 	.byte	0x04, 0x2f
        /*0002*/ 	.short	(.L_1 - .L_0)
	.align		4
.L_0:
        /*0004*/ 	.word	index@(ssd_cuda)
        /*0008*/ 	.word	0x00000020


	//----- nvinfo : EIATTR_FRAME_SIZE
	.align		4
.L_1:
        /*000c*/ 	.byte	0x04, 0x11
        /*000e*/ 	.short	(.L_3 - .L_2)
	.align		4
.L_2:
        /*0010*/ 	.word	index@(ssd_cuda)
        /*0014*/ 	.word	0x00000000


	//----- nvinfo : EIATTR_MIN_STACK_SIZE
	.align		4
.L_3:
        /*0018*/ 	.byte	0x04, 0x12
        /*001a*/ 	.short	(.L_5 - .L_4)
	.align		4
.L_4:
        /*001c*/ 	.word	index@(ssd_cuda)
        /*0020*/ 	.word	0x00000000
.L_5:


//--------------------- .nv.compat                --------------------------
	.section	.nv.compat,"",@"SHT_CUDA_COMPAT_INFO"
	.align	4
        /*0000*/ 	.byte	0x02, 0x09, 0x00, 0x00, 0x02, 0x02, 0x01, 0x00, 0x02, 0x05, 0x05, 0x00, 0x03, 0x07, 0x01, 0x01
        /*0010*/ 	.byte	0x02, 0x03, 0x00, 0x00, 0x02, 0x06, 0x01, 0x00, 0x04, 0x0b, 0x08, 0x00, 0x09, 0x00, 0x00, 0x00
        /*0020*/ 	.byte	0x00, 0x00, 0x00, 0x00


//--------------------- .nv.info.ssd_cuda         --------------------------
	.section	.nv.info.ssd_cuda,"",@"SHT_CUDA_INFO"
	.sectionflags	@""
	.align	4


	//----- nvinfo : EIATTR_CUDA_API_VERSION
	.align		4
        /*0000*/ 	.byte	0x04, 0x37
        /*0002*/ 	.short	(.L_7 - .L_6)
.L_6:
        /*0004*/ 	.word	0x00000082


	//----- nvinfo : EIATTR_KPARAM_INFO
	.align		4
.L_7:
        /*0008*/ 	.byte	0x04, 0x17
        /*000a*/ 	.short	(.L_9 - .L_8)
.L_8:
        /*000c*/ 	.word	0x00000000
        /*0010*/ 	.short	0x000b
        /*0012*/ 	.short	0x0050
        /*0014*/ 	.byte	0x00, 0xf0, 0x11, 0x00


	//----- nvinfo : EIATTR_KPARAM_INFO
	.align		4
.L_9:
        /*0018*/ 	.byte	0x04, 0x17
        /*001a*/ 	.short	(.L_11 - .L_10)
.L_10:
        /*001c*/ 	.word	0x00000000
        /*0020*/ 	.short	0x000a
        /*0022*/ 	.short	0x004c
        /*0024*/ 	.byte	0x00, 0xf0, 0x11, 0x00


	//----- nvinfo : EIATTR_KPARAM_INFO
	.align		4
.L_11:
        /*0028*/ 	.byte	0x04, 0x17
        /*002a*/ 	.short	(.L_13 - .L_12)
.L_12:
        /*002c*/ 	.word	0x00000000
        /*0030*/ 	.short	0x0009
        /*0032*/ 	.short	0x0048
        /*0034*/ 	.byte	0x00, 0xf0, 0x11, 0x00


	//----- nvinfo : EIATTR_KPARAM_INFO
	.align		4
.L_13:
        /*0038*/ 	.byte	0x04, 0x17
        /*003a*/ 	.short	(.L_15 - .L_14)
.L_14:
        /*003c*/ 	.word	0x00000000
        /*0040*/ 	.short	0x0008
        /*0042*/ 	.short	0x0040
        /*0044*/ 	.byte	0x00, 0xf5, 0x21, 0x00


	//----- nvinfo : EIATTR_KPARAM_INFO
	.align		4
.L_15:
        /*0048*/ 	.byte	0x04, 0x17
        /*004a*/ 	.short	(.L_17 - .L_16)
.L_16:
        /*004c*/ 	.word	0x00000000
        /*0050*/ 	.short	0x0007
        /*0052*/ 	.short	0x0038
        /*0054*/ 	.byte	0x00, 0xf5, 0x21, 0x00


	//----- nvinfo : EIATTR_KPARAM_INFO
	.align		4
.L_17:
        /*0058*/ 	.byte	0x04, 0x17
        /*005a*/ 	.short	(.L_19 - .L_18)
.L_18:
        /*005c*/ 	.word	0x00000000
        /*0060*/ 	.short	0x0006
        /*0062*/ 	.short	0x0030
        /*0064*/ 	.byte	0x00, 0xf5, 0x21, 0x00


	//----- nvinfo : EIATTR_KPARAM_INFO
	.align		4
.L_19:
        /*0068*/ 	.byte	0x04, 0x17
        /*006a*/ 	.short	(.L_21 - .L_20)
.L_20:
        /*006c*/ 	.word	0x00000000
        /*0070*/ 	.short	0x0005
        /*0072*/ 	.short	0x0028
        /*0074*/ 	.byte	0x00, 0xf5, 0x21, 0x00


	//----- nvinfo : EIATTR_KPARAM_INFO
	.align		4
.L_21:
        /*0078*/ 	.byte	0x04, 0x17
        /*007a*/ 	.short	(.L_23 - .L_22)
.L_22:
        /*007c*/ 	.word	0x00000000
        /*0080*/ 	.short	0x0004
        /*0082*/ 	.short	0x0020
        /*0084*/ 	.byte	0x00, 0xf5, 0x21, 0x00


	//----- nvinfo : EIATTR_KPARAM_INFO
	.align		4
.L_23:
        /*0088*/ 	.byte	0x04, 0x17
        /*008a*/ 	.short	(.L_25 - .L_24)
.L_24:
        /*008c*/ 	.word	0x00000000
        /*0090*/ 	.short	0x0003
        /*0092*/ 	.short	0x0018
        /*0094*/ 	.byte	0x00, 0xf5, 0x21, 0x00


	//----- nvinfo : EIATTR_KPARAM_INFO
	.align		4
.L_25:
        /*0098*/ 	.byte	0x04, 0x17
        /*009a*/ 	.short	(.L_27 - .L_26)
.L_26:
        /*009c*/ 	.word	0x00000000
        /*00a0*/ 	.short	0x0002
        /*00a2*/ 	.short	0x0010
        /*00a4*/ 	.byte	0x00, 0xf5, 0x21, 0x00


	//----- nvinfo : EIATTR_KPARAM_INFO
	.align		4
.L_27:
        /*00a8*/ 	.byte	0x04, 0x17
        /*00aa*/ 	.short	(.L_29 - .L_28)
.L_28:
        /*00ac*/ 	.word	0x00000000
        /*00b0*/ 	.short	0x0001
        /*00b2*/ 	.short	0x0008
        /*00b4*/ 	.byte	0x00, 0xf5, 0x21, 0x00


	//----- nvinfo : EIATTR_KPARAM_INFO
	.align		4
.L_29:
        /*00b8*/ 	.byte	0x04, 0x17
        /*00ba*/ 	.short	(.L_31 - .L_30)
.L_30:
        /*00bc*/ 	.word	0x00000000
        /*00c0*/ 	.short	0x0000
        /*00c2*/ 	.short	0x0000
        /*00c4*/ 	.byte	0x00, 0xf5, 0x21, 0x00


	//----- nvinfo : EIATTR_SPARSE_MMA_MASK
	.align		4
.L_31:
        /*00c8*/ 	.byte	0x03, 0x50
        /*00ca*/ 	.short	0x0000


	//----- nvinfo : EIATTR_MAXREG_COUNT
	.align		4
        /*00cc*/ 	.byte	0x03, 0x1b
        /*00ce*/ 	.short	0x00ff


	//----- nvinfo : EIATTR_MERCURY_ISA_VERSION
	.align		4
        /*00d0*/ 	.byte	0x03, 0x5f
        /*00d2*/ 	.short	0x0101


	//----- nvinfo : EIATTR_VRC_CTA_INIT_COUNT
	.align		4
        /*00d4*/ 	.byte	0x02, 0x4a
	.zero		1
	.zero		1


	//----- nvinfo : EIATTR_EXIT_INSTR_OFFSETS
	.align		4
        /*00d8*/ 	.byte	0x04, 0x1c
        /*00da*/ 	.short	(.L_33 - .L_32)


	//   ....[0]....
.L_32:
        /*00dc*/ 	.word	0x000012e0


	//----- nvinfo : EIATTR_CRS_STACK_SIZE
	.align		4
.L_33:
        /*00e0*/ 	.byte	0x04, 0x1e
        /*00e2*/ 	.short	(.L_35 - .L_34)
.L_34:
        /*00e4*/ 	.word	0x00000000


	//----- nvinfo : EIATTR_CBANK_PARAM_SIZE
	.align		4
.L_35:
        /*00e8*/ 	.byte	0x03, 0x19
        /*00ea*/ 	.short	0x0054


	//----- nvinfo : EIATTR_PARAM_CBANK
	.align		4
        /*00ec*/ 	.byte	0x04, 0x0a
        /*00ee*/ 	.short	(.L_37 - .L_36)
	.align		4
.L_36:
        /*00f0*/ 	.word	index@(.nv.constant0.ssd_cuda)
        /*00f4*/ 	.short	0x0380
        /*00f6*/ 	.short	0x0054


	//----- nvinfo : EIATTR_SW_WAR
	.align		4
.L_37:
        /*00f8*/ 	.byte	0x04, 0x36
        /*00fa*/ 	.short	(.L_39 - .L_38)
.L_38:
        /*00fc*/ 	.word	0x00000008
.L_39:


//--------------------- .nv.callgraph             --------------------------
	.section	.nv.callgraph,"",@"SHT_CUDA_CALLGRAPH"
	.align	4
	.sectionentsize	8
	.align		4
        /*0000*/ 	.word	0x00000000
	.align		4
        /*0004*/ 	.word	0xffffffff
	.align		4
        /*0008*/ 	.word	0x00000000
	.align		4
        /*000c*/ 	.word	0xfffffffe
	.align		4
        /*0010*/ 	.word	0x00000000
	.align		4
        /*0014*/ 	.word	0xfffffffd
	.align		4
        /*0018*/ 	.word	0x00000000
	.align		4
        /*001c*/ 	.word	0xfffffffc


//--------------------- .text.ssd_cuda            --------------------------
	.section	.text.ssd_cuda,"ax",@progbits
	.align	128
        .global         ssd_cuda
        .type           ssd_cuda,@function
        .size           ssd_cuda,(.L_x_13 - ssd_cuda)
        .other          ssd_cuda,@"STO_CUDA_ENTRY STV_DEFAULT"
ssd_cuda:
.text.ssd_cuda:
[----:B------:R-:W-:Y:S08]  /*0000*/  LDC R1, c[0x0][0x37c] ;  /* 0x0000df00ff017b82 */ /* 0x000ff00000000800 */
[----:B------:R-:W0:Y:S01]  /*0010*/  LDC.64 R2, c[0x0][0x3c8] ;  /* 0x0000f200ff027b82 */ /* 0x000e220000000a00 */
[----:B------:R-:W1:Y:S01]  /*0020*/  S2R R15, SR_CTAID.X ;  /* 0x00000000000f7919 */ /* 0x000e620000002500 */
[----:B------:R-:W1:Y:S01]  /*0030*/  LDCU UR4, c[0x0][0x360] ;  /* 0x00006c00ff0477ac */ /* 0x000e620008000800 */
[----:B------:R-:W1:Y:S01]  /*0040*/  S2R R8, SR_TID.X ;  /* 0x0000000000087919 */ /* 0x000e620000002100 */
[----:B------:R-:W2:Y:S04]  /*0050*/  LDCU.64 UR6, c[0x0][0x388] ;  /* 0x00007100ff0677ac */ /* 0x000ea80008000a00 */
[----:B------:R-:W3:Y:S08]  /*0060*/  LDC.64 R16, c[0x0][0x3a8] ;  /* 0x0000ea00ff107b82 */ /* 0x000ef00000000a00 */
[----:B------:R-:W4:Y:S01]  /*0070*/  LDC.64 R12, c[0x0][0x3a0] ;  /* 0x0000e800ff0c7b82 */ /* 0x000f220000000a00 */
[----:B0-----:R-:W-:-:S05]  /*0080*/  IMAD R0, R3, R2, RZ ;  /* 0x0000000203007224 */ /* 0x001fca00078e02ff */
[----:B------:R-:W-:-:S04]  /*0090*/  IABS R9, R0 ;  /* 0x0000000000097213 */ /* 0x000fc80000000000 */
[----:B------:R-:W0:Y:S01]  /*00a0*/  I2F.RP R4, R9 ;  /* 0x0000000900047306 */ /* 0x000e220000209400 */
[----:B-1----:R-:W-:Y:S01]  /*00b0*/  IMAD R15, R15, UR4, R8 ;  /* 0x000000040f0f7c24 */ /* 0x002fe2000f8e0208 */
[----:B------:R-:W1:Y:S06]  /*00c0*/  LDCU.64 UR4, c[0x0][0x358] ;  /* 0x00006b00ff0477ac */ /* 0x000e6c0008000a00 */
[----:B0-----:R-:W0:Y:S02]  /*00d0*/  MUFU.RCP R4, R4 ;  /* 0x0000000400047308 */ /* 0x001e240000001000 */
[----:B0-----:R-:W-:-:S06]  /*00e0*/  IADD3 R6, PT, PT, R4, 0xffffffe, RZ ;  /* 0x0ffffffe04067810 */ /* 0x001fcc0007ffe0ff */
[----:B------:R0:W5:Y:S02]  /*00f0*/  F2I.FTZ.U32.TRUNC.NTZ R7, R6 ;  /* 0x0000000600077305 */ /* 0x000164000021f000 */
[----:B0-----:R-:W-:Y:S02]  /*0100*/  IMAD.MOV.U32 R6, RZ, RZ, RZ ;  /* 0x000000ffff067224 */ /* 0x001fe400078e00ff */
[----:B-----5:R-:W-:-:S05]  /*0110*/  IMAD.MOV R5, RZ, RZ, -R7 ;  /* 0x000000ffff057224 */ /* 0x020fca00078e0a07 */
[----:B------:R-:W-:Y:S02]  /*0120*/  MOV R8, R5 ;  /* 0x0000000500087202 */ /* 0x000fe40000000f00 */
[----:B------:R-:W-:-:S03]  /*0130*/  IABS R5, R15 ;  /* 0x0000000f00057213 */ /* 0x000fc60000000000 */
[----:B------:R-:W-:Y:S01]  /*0140*/  IMAD R11, R8, R9, RZ ;  /* 0x00000009080b7224 */ /* 0x000fe200078e02ff */
[----:B------:R-:W-:-:S03]  /*0150*/  IABS R8, R0 ;  /* 0x0000000000087213 */ /* 0x000fc60000000000 */
[----:B------:R-:W-:Y:S01]  /*0160*/  IMAD.HI.U32 R4, R7, R11, R6 ;  /* 0x0000000b07047227 */ /* 0x000fe200078e0006 */
[----:B------:R-:W-:Y:S01]  /*0170*/  IADD3 R6, PT, PT, RZ, -R8, RZ ;  /* 0x80000008ff067210 */ /* 0x000fe20007ffe0ff */
[----:B------:R-:W0:Y:S04]  /*0180*/  LDC.64 R10, c[0x0][0x3c0] ;  /* 0x0000f000ff0a7b82 */ /* 0x000e280000000a00 */
[----:B------:R-:W-:-:S04]  /*0190*/  IMAD.HI.U32 R4, R4, R5, RZ ;  /* 0x0000000504047227 */ /* 0x000fc800078e00ff */
[----:B------:R-:W-:-:S05]  /*01a0*/  IMAD R6, R4, R6, R5 ;  /* 0x0000000604067224 */ /* 0x000fca00078e0205 */
[----:B------:R-:W-:-:S13]  /*01b0*/  ISETP.GT.U32.AND P1, PT, R9, R6, PT ;  /* 0x000000060900720c */ /* 0x000fda0003f24070 */
[----:B------:R-:W-:Y:S01]  /*01c0*/  @!P1 IMAD.IADD R6, R6, 0x1, -R9 ;  /* 0x0000000106069824 */ /* 0x000fe200078e0a09 */
[----:B------:R-:W-:Y:S02]  /*01d0*/  @!P1 IADD3 R4, PT, PT, R4, 0x1, RZ ;  /* 0x0000000104049810 */ /* 0x000fe40007ffe0ff */
[----:B------:R-:W-:Y:S02]  /*01e0*/  ISETP.NE.AND P1, PT, R0, RZ, PT ;  /* 0x000000ff0000720c */ /* 0x000fe40003f25270 */
[----:B------:R-:W-:Y:S02]  /*01f0*/  ISETP.GE.U32.AND P0, PT, R6, R9, PT ;  /* 0x000000090600720c */ /* 0x000fe40003f06070 */
[----:B------:R-:W-:Y:S01]  /*0200*/  LOP3.LUT R6, R15, R0, RZ, 0x3c, !PT ;  /* 0x000000000f067212 */ /* 0x000fe200078e3cff */
[----:B------:R-:W5:Y:S03]  /*0210*/  LDC.64 R8, c[0x0][0x3b8] ;  /* 0x0000ee00ff087b82 */ /* 0x000f660000000a00 */
[----:B------:R-:W-:-:S07]  /*0220*/  ISETP.GE.AND P2, PT, R6, RZ, PT ;  /* 0x000000ff0600720c */ /* 0x000fce0003f46270 */
[----:B------:R-:W-:-:S06]  /*0230*/  @P0 VIADD R4, R4, 0x1 ;  /* 0x0000000104040836 */ /* 0x000fcc0000000000 */
[----:B------:R-:W-:Y:S02]  /*0240*/  @!P2 IADD3 R4, PT, PT, -R4, RZ, RZ ;  /* 0x000000ff0404a210 */ /* 0x000fe40007ffe1ff */
[----:B------:R-:W-:-:S05]  /*0250*/  @!P1 LOP3.LUT R4, RZ, R0, RZ, 0x33, !PT ;  /* 0x00000000ff049212 */ /* 0x000fca00078e33ff */
[----:B---3--:R-:W-:-:S04]  /*0260*/  IMAD.WIDE R16, R4, 0x4, R16 ;  /* 0x0000000404107825 */ /* 0x008fc800078e0210 */
[C---:B0-----:R-:W-:Y:S01]  /*0270*/  IMAD.WIDE R10, R4.reuse, 0x4, R10 ;  /* 0x00000004040a7825 */ /* 0x041fe200078e020a */
[----:B-1----:R0:W3:Y:S03]  /*0280*/  LDG.E R0, desc[UR4][R16.64] ;  /* 0x0000000410007981 */ /* 0x0020e6000c1e1900 */
[C---:B----4-:R-:W-:Y:S01]  /*0290*/  IMAD.WIDE R12, R4.reuse, 0x4, R12 ;  /* 0x00000004040c7825 */ /* 0x050fe200078e020c */
[----:B------:R1:W4:Y:S05]  /*02a0*/  LDG.E R6, desc[UR4][R10.64] ;  /* 0x000000040a067981 */ /* 0x00032a000c1e1900 */
[----:B------:R-:W2:Y:S01]  /*02b0*/  LDG.E R13, desc[UR4][R12.64] ;  /* 0x000000040c0d7981 */ /* 0x000ea2000c1e1900 */
[----:B-----5:R-:W-:-:S05]  /*02c0*/  IMAD.WIDE R8, R4, 0x4, R8 ;  /* 0x0000000404087825 */ /* 0x020fca00078e0208 */
[----:B------:R5:W2:Y:S01]  /*02d0*/  LDG.E R7, desc[UR4][R8.64] ;  /* 0x0000000408077981 */ /* 0x000aa2000c1e1900 */
[----:B------:R-:W-:Y:S01]  /*02e0*/  IABS R18, R2 ;  /* 0x0000000200127213 */ /* 0x000fe20000000000 */
[----:B------:R-:W-:Y:S03]  /*02f0*/  BSSY.RECONVERGENT B1, `(.L_x_0) ;  /* 0x00000fb000017945 */ /* 0x000fe60003800200 */
[----:B------:R-:W0:Y:S08]  /*0300*/  I2F.RP R14, R18 ;  /* 0x00000012000e7306 */ /* 0x000e300000209400 */
[----:B0-----:R-:W0:Y:S02]  /*0310*/  MUFU.RCP R14, R14 ;  /* 0x0000000e000e7308 */ /* 0x001e240000001000 */
[----:B0-----:R-:W-:-:S06]  /*0320*/  VIADD R16, R14, 0xffffffe ;  /* 0x0ffffffe0e107836 */ /* 0x001fcc0000000000 */
[----:B------:R0:W1:Y:S02]  /*0330*/  F2I.FTZ.U32.TRUNC.NTZ R17, R16 ;  /* 0x0000001000117305 */ /* 0x000064000021f000 */
[----:B0-----:R-:W-:Y:S01]  /*0340*/  IMAD.MOV.U32 R16, RZ, RZ, RZ ;  /* 0x000000ffff107224 */ /* 0x001fe200078e00ff */
[----:B-1----:R-:W-:-:S05]  /*0350*/  IADD3 R11, PT, PT, RZ, -R17, RZ ;  /* 0x80000011ff0b7210 */ /* 0x002fca0007ffe0ff */
[----:B------:R-:W-:-:S04]  /*0360*/  IMAD R11, R11, R18, RZ ;  /* 0x000000120b0b7224 */ /* 0x000fc800078e02ff */
[----:B-----5:R-:W-:-:S06]  /*0370*/  IMAD.HI.U32 R8, R17, R11, R16 ;  /* 0x0000000b11087227 */ /* 0x020fcc00078e0010 */
[----:B------:R-:W-:-:S05]  /*0380*/  IMAD.HI.U32 R8, R8, R5, RZ ;  /* 0x0000000508087227 */ /* 0x000fca00078e00ff */
[----:B------:R-:W-:-:S05]  /*0390*/  IADD3 R9, PT, PT, -R8, RZ, RZ ;  /* 0x000000ff08097210 */ /* 0x000fca0007ffe1ff */
[----:B------:R-:W-:-:S05]  /*03a0*/  IMAD R5, R18, R9, R5 ;  /* 0x0000000912057224 */ /* 0x000fca00078e0205 */
[----:B------:R-:W-:-:S13]  /*03b0*/  ISETP.GT.U32.AND P1, PT, R18, R5, PT ;  /* 0x000000051200720c */ /* 0x000fda0003f24070 */
[----:B------:R-:W-:Y:S01]  /*03c0*/  @!P1 IMAD.IADD R5, R5, 0x1, -R18 ;  /* 0x0000000105059824 */ /* 0x000fe200078e0a12 */
[----:B------:R-:W-:Y:S02]  /*03d0*/  @!P1 IADD3 R8, PT, PT, R8, 0x1, RZ ;  /* 0x0000000108089810 */ /* 0x000fe40007ffe0ff */
[----:B------:R-:W-:Y:S02]  /*03e0*/  ISETP.NE.AND P1, PT, R2, RZ, PT ;  /* 0x000000ff0200720c */ /* 0x000fe40003f25270 */
[----:B------:R-:W-:Y:S02]  /*03f0*/  ISETP.GE.U32.AND P0, PT, R5, R18, PT ;  /* 0x000000120500720c */ /* 0x000fe40003f06070 */
[----:B------:R-:W-:-:S04]  /*0400*/  LOP3.LUT R5, R15, R2, RZ, 0x3c, !PT ;  /* 0x000000020f057212 */ /* 0x000fc800078e3cff */
[----:B------:R-:W-:Y:S02]  /*0410*/  ISETP.GE.AND P2, PT, R5, RZ, PT ;  /* 0x000000ff0500720c */ /* 0x000fe40003f46270 */
[----:B------:R-:W-:-:S05]  /*0420*/  IADD3 R5, PT, PT, -R4, RZ, RZ ;  /* 0x000000ff04057210 */ /* 0x000fca0007ffe1ff */
[----:B------:R-:W-:-:S05]  /*0430*/  @P0 VIADD R8, R8, 0x1 ;  /* 0x0000000108080836 */ /* 0x000fca0000000000 */
[----:B------:R-:W-:Y:S02]  /*0440*/  MOV R10, R8 ;  /* 0x00000008000a7202 */ /* 0x000fe40000000f00 */
[----:B------:R-:W0:Y:S03]  /*0450*/  LDC.64 R8, c[0x0][0x380] ;  /* 0x0000e000ff087b82 */ /* 0x000e260000000a00 */
[----:B------:R-:W-:Y:S01]  /*0460*/  @!P2 IMAD.MOV R10, RZ, RZ, -R10 ;  /* 0x000000ffff0aa224 */ /* 0x000fe200078e0a0a */
[----:B------:R-:W-:-:S05]  /*0470*/  @!P1 LOP3.LUT R10, RZ, R2, RZ, 0x33, !PT ;  /* 0x00000002ff0a9212 */ /* 0x000fca00078e33ff */
[--C-:B------:R-:W-:Y:S02]  /*0480*/  IMAD.MOV R11, RZ, RZ, -R10.reuse ;  /* 0x000000ffff0b7224 */ /* 0x100fe400078e0a0a */
[----:B------:R-:W-:Y:S02]  /*0490*/  IMAD R3, R3, R5, R10 ;  /* 0x0000000503037224 */ /* 0x000fe400078e020a */
[----:B------:R-:W-:-:S05]  /*04a0*/  IMAD R5, R2, R11, R15 ;  /* 0x0000000b02057224 */ /* 0x000fca00078e020f */
[----:B------:R-:W-:Y:S01]  /*04b0*/  SHF.R.S32.HI R2, RZ, 0x1f, R5 ;  /* 0x0000001fff027819 */ /* 0x000fe20000011405 */
[----:B---3--:R-:W-:-:S05]  /*04c0*/  IMAD R3, R3, R0, RZ ;  /* 0x0000000003037224 */ /* 0x008fca00078e02ff */
[----:B----4-:R-:W-:Y:S02]  /*04d0*/  IADD3 R5, P0, P1, R3, R6, R5 ;  /* 0x0000000603057210 */ /* 0x010fe4000791e005 */
[----:B------:R-:W-:Y:S02]  /*04e0*/  SHF.R.S32.HI R6, RZ, 0x1f, R6 ;  /* 0x0000001fff067819 */ /* 0x000fe40000011406 */
[----:B------:R-:W-:-:S04]  /*04f0*/  SHF.R.S32.HI R3, RZ, 0x1f, R3 ;  /* 0x0000001fff037819 */ /* 0x000fc80000011403 */
[----:B------:R-:W-:Y:S02]  /*0500*/  IADD3.X R6, PT, PT, R3, R6, R2, P0, P1 ;  /* 0x0000000603067210 */ /* 0x000fe400007e2402 */
[----:B--2---:R-:W-:Y:S01]  /*0510*/  ISETP.GE.AND P0, PT, R13, 0x1, PT ;  /* 0x000000010d00780c */ /* 0x004fe20003f06270 */
[----:B0-----:R-:W-:Y:S01]  /*0520*/  IMAD.WIDE R8, R7, 0x4, R8 ;  /* 0x0000000407087825 */ /* 0x001fe200078e0208 */
[----:B------:R-:W-:-:S04]  /*0530*/  LEA R2, P1, R5, UR6, 0x2 ;  /* 0x0000000605027c11 */ /* 0x000fc8000f8210ff */
[----:B------:R-:W-:-:S07]  /*0540*/  LEA.HI.X R3, R5, UR7, R6, 0x2, P1 ;  /* 0x0000000705037c11 */ /* 0x000fce00088f1406 */
[----:B------:R-:W-:Y:S05]  /*0550*/  @!P0 BRA `(.L_x_1) ;  /* 0x0000000c00508947 */ /* 0x000fea0003800000 */
[----:B------:R-:W0:Y:S02]  /*0560*/  LDC.64 R18, c[0x0][0x398] ;  /* 0x0000e600ff127b82 */ /* 0x000e240000000a00 */
[----:B0-----:R-:W-:-:S05]  /*0570*/  IMAD.WIDE R18, R4, 0x4, R18 ;  /* 0x0000000404127825 */ /* 0x001fca00078e0212 */
[----:B------:R-:W2:Y:S01]  /*0580*/  LDG.E R11, desc[UR4][R18.64] ;  /* 0x00000004120b7981 */ /* 0x000ea2000c1e1900 */
[----:B------:R-:W-:Y:S02]  /*0590*/  IMAD.MOV.U32 R5, RZ, RZ, R9 ;  /* 0x000000ffff057224 */ /* 0x000fe400078e0009 */
[----:B------:R-:W-:Y:S01]  /*05a0*/  HFMA2 R10, -RZ, RZ, 0, 0 ;  /* 0x00000000ff0a7431 */ /* 0x000fe200000001ff */
[----:B------:R-:W-:Y:S01]  /*05b0*/  MOV R4, R8 ;  /* 0x0000000800047202 */ /* 0x000fe20000000f00 */
[----:B------:R-:W-:Y:S01]  /*05c0*/  IMAD.MOV.U32 R16, RZ, RZ, RZ ;  /* 0x000000ffff107224 */ /* 0x000fe200078e00ff */
[----:B--2---:R-:W-:Y:S02]  /*05d0*/  IADD3 R9, PT, PT, R0, -R11, RZ ;  /* 0x8000000b00097210 */ /* 0x004fe40007ffe0ff */
[C---:B------:R-:W-:Y:S02]  /*05e0*/  LOP3.LUT R0, R11.reuse, 0x7ffffff0, RZ, 0xc0, !PT ;  /* 0x7ffffff00b007812 */ /* 0x040fe400078ec0ff */
[----:B------:R-:W-:-:S02]  /*05f0*/  LOP3.LUT R8, R11, 0xf, RZ, 0xc0, !PT ;  /* 0x0000000f0b087812 */ /* 0x000fc400078ec0ff */
[C---:B------:R-:W-:Y:S01]  /*0600*/  LOP3.LUT R7, R11.reuse, 0x7, RZ, 0xc0, !PT ;  /* 0x000000070b077812 */ /* 0x040fe200078ec0ff */
[----:B------:R-:W-:Y:S01]  /*0610*/  IMAD.MOV R0, RZ, RZ, -R0 ;  /* 0x000000ffff007224 */ /* 0x000fe200078e0a00 */
[----:B------:R-:W-:-:S07]  /*0620*/  LOP3.LUT R6, R11, 0x3, RZ, 0xc0, !PT ;  /* 0x000000030b067812 */ /* 0x000fce00078ec0ff */
.L_x_11:
[----:B------:R-:W-:Y:S01]  /*0630*/  ISETP.GE.AND P1, PT, R11, 0x1, PT ;  /* 0x000000010b00780c */ /* 0x000fe20003f26270 */
[----:B------:R-:W-:Y:S01]  /*0640*/  BSSY.RECONVERGENT B0, `(.L_x_2) ;  /* 0x00000c3000007945 */ /* 0x000fe20003800200 */
[----:B------:R-:W-:-:S04]  /*0650*/  IADD3 R10, PT, PT, R10, 0x1, RZ ;  /* 0x000000010a0a7810 */ /* 0x000fc80007ffe0ff */
[----:B------:R-:W-:-:S07]  /*0660*/  ISETP.NE.AND P0, PT, R10, R13, PT ;  /* 0x0000000d0a00720c */ /* 0x000fce0003f05270 */
[----:B------:R-:W-:Y:S06]  /*0670*/  @!P1 BRA `(.L_x_3) ;  /* 0x0000000800fc9947 */ /* 0x000fec0003800000 */
[----:B------:R-:W-:Y:S01]  /*0680*/  ISETP.GE.AND P1, PT, R11, 0x10, PT ;  /* 0x000000100b00780c */ /* 0x000fe20003f26270 */
[----:B------:R-:W-:Y:S01]  /*0690*/  BSSY.RECONVERGENT B2, `(.L_x_4) ;  /* 0x000004d000027945 */ /* 0x000fe20003800200 */
[----:B------:R-:W-:-:S11]  /*06a0*/  ISETP.NE.AND P2, PT, R8, RZ, PT ;  /* 0x000000ff0800720c */ /* 0x000fd60003f45270 */
[----:B------:R-:W-:Y:S05]  /*06b0*/  @!P1 BRA `(.L_x_5) ;  /* 0x0000000400289947 */ /* 0x000fea0003800000 */
[----:B------:R-:W-:-:S07]  /*06c0*/  IMAD.MOV.U32 R12, RZ, RZ, R0 ;  /* 0x000000ffff0c7224 */ /* 0x000fce00078e0000 */
.L_x_6:
[----:B------:R-:W2:Y:S04]  /*06d0*/  LDG.E R14, desc[UR4][R4.64] ;  /* 0x00000004040e7981 */ /* 0x000ea8000c1e1900 */
[----:B------:R-:W2:Y:S04]  /*06e0*/  LDG.E R17, desc[UR4][R2.64] ;  /* 0x0000000402117981 */ /* 0x000ea8000c1e1900 */
[----:B------:R-:W3:Y:S04]  /*06f0*/  LDG.E R24, desc[UR4][R4.64+0x4] ;  /* 0x0000040404187981 */ /* 0x000ee8000c1e1900 */
[----:B------:R-:W3:Y:S04]  /*0700*/  LDG.E R27, desc[UR4][R2.64+0x4] ;  /* 0x00000404021b7981 */ /* 0x000ee8000c1e1900 */
[----:B------:R-:W4:Y:S04]  /*0710*/  LDG.E R22, desc[UR4][R4.64+0x8] ;  /* 0x0000080404167981 */ /* 0x000f28000c1e1900 */
[----:B------:R-:W4:Y:S04]  /*0720*/  LDG.E R19, desc[UR4][R2.64+0x8] ;  /* 0x0000080402137981 */ /* 0x000f28000c1e1900 */
[----:B------:R-:W5:Y:S04]  /*0730*/  LDG.E R18, desc[UR4][R4.64+0xc] ;  /* 0x00000c0404127981 */ /* 0x000f68000c1e1900 */
[----:B------:R-:W5:Y:S04]  /*0740*/  LDG.E R21, desc[UR4][R2.64+0xc] ;  /* 0x00000c0402157981 */ /* 0x000f68000c1e1900 */
[----:B------:R-:W5:Y:S04]  /*0750*/  LDG.E R20, desc[UR4][R4.64+0x10] ;  /* 0x0000100404147981 */ /* 0x000f68000c1e1900 */
[----:B------:R-:W5:Y:S01]  /*0760*/  LDG.E R23, desc[UR4][R2.64+0x10] ;  /* 0x0000100402177981 */ /* 0x000f62000c1e1900 */
[----:B--2---:R-:W-:-:S03]  /*0770*/  IADD3 R25, PT, PT, R14, -R17, RZ ;  /* 0x800000110e197210 */ /* 0x004fc60007ffe0ff */
[----:B------:R-:W2:Y:S04]  /*0780*/  LDG.E R14, desc[UR4][R4.64+0x14] ;  /* 0x00001404040e7981 */ /* 0x000ea8000c1e1900 */
[----:B------:R-:W2:Y:S01]  /*0790*/  LDG.E R17, desc[UR4][R2.64+0x14] ;  /* 0x0000140402117981 */ /* 0x000ea2000c1e1900 */
[----:B------:R-:W-:Y:S02]  /*07a0*/  IMAD R16, R25, R25, R16 ;  /* 0x0000001919107224 */ /* 0x000fe400078e0210 */
[----:B---3--:R-:W-:Y:S01]  /*07b0*/  IMAD.IADD R27, R24, 0x1, -R27 ;  /* 0x00000001181b7824 */ /* 0x008fe200078e0a1b */
[----:B------:R-:W3:Y:S03]  /*07c0*/  LDG.E R25, desc[UR4][R2.64+0x1c] ;  /* 0x00001c0402197981 */ /* 0x000ee6000c1e1900 */
[----:B------:R-:W-:-:S02]  /*07d0*/  IMAD R27, R27, R27, R16 ;  /* 0x0000001b1b1b7224 */ /* 0x000fc400078e0210 */
[----:B------:R-:W3:Y:S01]  /*07e0*/  LDG.E R16, desc[UR4][R2.64+0x18] ;  /* 0x0000180402107981 */ /* 0x000ee2000c1e1900 */
[----:B----4-:R-:W-:-:S03]  /*07f0*/  IADD3 R22, PT, PT, R22, -R19, RZ ;  /* 0x8000001316167210 */ /* 0x010fc60007ffe0ff */
[----:B------:R-:W3:Y:S02]  /*0800*/  LDG.E R19, desc[UR4][R4.64+0x18] ;  /* 0x0000180404137981 */ /* 0x000ee4000c1e1900 */
[----:B------:R-:W-:Y:S02]  /*0810*/  IMAD R27, R22, R22, R27 ;  /* 0x00000016161b7224 */ /* 0x000fe400078e021b */
[----:B------:R-:W4:Y:S01]  /*0820*/  LDG.E R22, desc[UR4][R4.64+0x1c] ;  /* 0x00001c0404167981 */ /* 0x000f22000c1e1900 */
[----:B-----5:R-:W-:-:S03]  /*0830*/  IMAD.IADD R18, R18, 0x1, -R21 ;  /* 0x0000000112127824 */ /* 0x020fc600078e0a15 */
[----:B------:R-:W5:Y:S01]  /*0840*/  LDG.E R21, desc[UR4][R2.64+0x20] ;  /* 0x0000200402157981 */ /* 0x000f62000c1e1900 */
[----:B------:R-:W-:-:S03]  /*0850*/  IMAD R27, R18, R18, R27 ;  /* 0x00000012121b7224 */ /* 0x000fc600078e021b */
[----:B------:R-:W5:Y:S01]  /*0860*/  LDG.E R18, desc[UR4][R4.64+0x20] ;  /* 0x0000200404127981 */ /* 0x000f62000c1e1900 */
[----:B------:R-:W-:-:S03]  /*0870*/  IADD3 R24, PT, PT, R20, -R23, RZ ;  /* 0x8000001714187210 */ /* 0x000fc60007ffe0ff */
[----:B------:R-:W5:Y:S04]  /*0880*/  LDG.E R20, desc[UR4][R4.64+0x24] ;  /* 0x0000240404147981 */ /* 0x000f68000c1e1900 */
[----:B------:R-:W5:Y:S01]  /*0890*/  LDG.E R23, desc[UR4][R2.64+0x24] ;  /* 0x0000240402177981 */ /* 0x000f62000c1e1900 */
[----:B------:R-:W-:Y:S02]  /*08a0*/  IMAD R27, R24, R24, R27 ;  /* 0x00000018181b7224 */ /* 0x000fe400078e021b */
[----:B--2---:R-:W-:Y:S02]  /*08b0*/  IMAD.IADD R24, R14, 0x1, -R17 ;  /* 0x000000010e187824 */ /* 0x004fe400078e0a11 */
[----:B------:R-:W2:Y:S04]  /*08c0*/  LDG.E R17, desc[UR4][R4.64+0x28] ;  /* 0x0000280404117981 */ /* 0x000ea8000c1e1900 */
[----:B------:R-:W2:Y:S01]  /*08d0*/  LDG.E R14, desc[UR4][R2.64+0x28] ;  /* 0x00002804020e7981 */ /* 0x000ea2000c1e1900 */
[----:B------:R-:W-:Y:S01]  /*08e0*/  IMAD R27, R24, R24, R27 ;  /* 0x00000018181b7224 */ /* 0x000fe200078e021b */
[----:B---3--:R-:W-:-:S02]  /*08f0*/  IADD3 R16, PT, PT, R19, -R16, RZ ;  /* 0x8000001013107210 */ /* 0x008fc40007ffe0ff */
[----:B------:R-:W3:Y:S01]  /*0900*/  LDG.E R19, desc[UR4][R4.64+0x2c] ;  /* 0x00002c0404137981 */ /* 0x000ee2000c1e1900 */
[----:B----4-:R-:W-:Y:S02]  /*0910*/  IMAD.IADD R22, R22, 0x1, -R25 ;  /* 0x0000000116167824 */ /* 0x010fe400078e0a19 */
[----:B------:R-:W-:Y:S01]  /*0920*/  IMAD R27, R16, R16, R27 ;  /* 0x00000010101b7224 */ /* 0x000fe200078e021b */
[----:B------:R-:W4:Y:S04]  /*0930*/  LDG.E R25, desc[UR4][R4.64+0x38] ;  /* 0x0000380404197981 */ /* 0x000f28000c1e1900 */
[----:B------:R-:W3:Y:S01]  /*0940*/  LDG.E R16, desc[UR4][R2.64+0x2c] ;  /* 0x00002c0402107981 */ /* 0x000ee2000c1e1900 */
[----:B-----5:R-:W-:-:S03]  /*0950*/  IADD3 R24, PT, PT, R18, -R21, RZ ;  /* 0x8000001512187210 */ /* 0x020fc60007ffe0ff */
[----:B------:R-:W5:Y:S01]  /*0960*/  LDG.E R18, desc[UR4][R4.64+0x30] ;  /* 0x0000300404127981 */ /* 0x000f62000c1e1900 */
[----:B------:R-:W-:-:S03]  /*0970*/  IMAD R27, R22, R22, R27 ;  /* 0x00000016161b7224 */ /* 0x000fc600078e021b */
[----:B------:R-:W5:Y:S01]  /*0980*/  LDG.E R21, desc[UR4][R2.64+0x30] ;  /* 0x0000300402157981 */ /* 0x000f62000c1e1900 */
[----:B------:R-:W-:Y:S02]  /*0990*/  IMAD.IADD R22, R20, 0x1, -R23 ;  /* 0x0000000114167824 */ /* 0x000fe400078e0a17 */
[----:B------:R-:W-:Y:S01]  /*09a0*/  IMAD R27, R24, R24, R27 ;  /* 0x00000018181b7224 */ /* 0x000fe200078e021b */
[----:B------:R-:W4:Y:S04]  /*09b0*/  LDG.E R23, desc[UR4][R4.64+0x34] ;  /* 0x0000340404177981 */ /* 0x000f28000c1e1900 */
[----:B------:R-:W4:Y:S01]  /*09c0*/  LDG.E R20, desc[UR4][R2.64+0x34] ;  /* 0x0000340402147981 */ /* 0x000f22000c1e1900 */
[----:B------:R-:W-:-:S03]  /*09d0*/  IMAD R27, R22, R22, R27 ;  /* 0x00000016161b7224 */ /* 0x000fc600078e021b */
[----:B------:R-:W4:Y:S01]  /*09e0*/  LDG.E R22, desc[UR4][R2.64+0x38] ;  /* 0x0000380402167981 */ /* 0x000f22000c1e1900 */
[----:B--2---:R-:W-:-:S03]  /*09f0*/  IADD3 R24, PT, PT, R17, -R14, RZ ;  /* 0x8000000e11187210 */ /* 0x004fc60007ffe0ff */
[----:B------:R-:W2:Y:S04]  /*0a00*/  LDG.E R17, desc[UR4][R4.64+0x3c] ;  /* 0x00003c0404117981 */ /* 0x000ea8000c1e1900 */
[----:B------:R0:W2:Y:S01]  /*0a10*/  LDG.E R14, desc[UR4][R2.64+0x3c] ;  /* 0x00003c04020e7981 */ /* 0x0000a2000c1e1900 */
[----:B------:R-:W-:Y:S02]  /*0a20*/  IMAD R27, R24, R24, R27 ;  /* 0x00000018181b7224 */ /* 0x000fe400078e021b */
[----:B------:R-:W-:Y:S02]  /*0a30*/  VIADD R12, R12, 0x10 ;  /* 0x000000100c0c7836 */ /* 0x000fe40000000000 */
[----:B---3--:R-:W-:Y:S01]  /*0a40*/  IMAD.IADD R16, R19, 0x1, -R16 ;  /* 0x0000000113107824 */ /* 0x008fe200078e0a10 */
[----:B-----5:R-:W-:-:S02]  /*0a50*/  IADD3 R24, PT, PT, R18, -R21, RZ ;  /* 0x8000001512187210 */ /* 0x020fc40007ffe0ff */
[----:B------:R-:W-:Y:S01]  /*0a60*/  IADD3 R18, P1, PT, R4, 0x40, RZ ;  /* 0x0000004004127810 */ /* 0x000fe20007f3e0ff */
[----:B------:R-:W-:-:S03]  /*0a70*/  IMAD R27, R16, R16, R27 ;  /* 0x00000010101b7224 */ /* 0x000fc600078e021b */
[----:B------:R-:W-:Y:S02]  /*0a80*/  IADD3.X R19, PT, PT, RZ, R5, RZ, P1, !PT ;  /* 0x00000005ff137210 */ /* 0x000fe40000ffe4ff */
[----:B------:R-:W-:Y:S01]  /*0a90*/  ISETP.NE.AND P1, PT, R12, RZ, PT ;  /* 0x000000ff0c00720c */ /* 0x000fe20003f25270 */
[----:B----4-:R-:W-:Y:S02]  /*0aa0*/  IMAD.IADD R20, R23, 0x1, -R20 ;  /* 0x0000000117147824 */ /* 0x010fe400078e0a14 */
[----:B------:R-:W-:Y:S01]  /*0ab0*/  IMAD R27, R24, R24, R27 ;  /* 0x00000018181b7224 */ /* 0x000fe200078e021b */
[----:B------:R-:W-:-:S03]  /*0ac0*/  IADD3 R22, PT, PT, R25, -R22, RZ ;  /* 0x8000001619167210 */ /* 0x000fc60007ffe0ff */
[----:B------:R-:W-:Y:S01]  /*0ad0*/  IMAD R27, R20, R20, R27 ;  /* 0x00000014141b7224 */ /* 0x000fe200078e021b */
[----:B0-----:R-:W-:-:S03]  /*0ae0*/  IADD3 R2, P3, PT, R2, 0x40, RZ ;  /* 0x0000004002027810 */ /* 0x001fc60007f7e0ff */
[----:B------:R-:W-:Y:S01]  /*0af0*/  IMAD R27, R22, R22, R27 ;  /* 0x00000016161b7224 */ /* 0x000fe200078e021b */
[----:B------:R-:W-:Y:S01]  /*0b00*/  IADD3.X R3, PT, PT, RZ, R3, RZ, P3, !PT ;  /* 0x00000003ff037210 */ /* 0x000fe20001ffe4ff */
[----:B------:R-:W-:Y:S01]  /*0b10*/  IMAD.MOV.U32 R4, RZ, RZ, R18 ;  /* 0x000000ffff047224 */ /* 0x000fe200078e0012 */
[----:B------:R-:W-:Y:S01]  /*0b20*/  MOV R5, R19 ;  /* 0x0000001300057202 */ /* 0x000fe20000000f00 */
[----:B--2---:R-:W-:-:S04]  /*0b30*/  IMAD.IADD R14, R17, 0x1, -R14 ;  /* 0x00000001110e7824 */ /* 0x004fc800078e0a0e */
[----:B------:R-:W-:Y:S01]  /*0b40*/  IMAD R16, R14, R14, R27 ;  /* 0x0000000e0e107224 */ /* 0x000fe200078e021b */
[----:B------:R-:W-:Y:S06]  /*0b50*/  @P1 BRA `(.L_x_6) ;  /* 0xfffffff800dc1947 */ /* 0x000fec000383ffff */
.L_x_5:
[----:B------:R-:W-:Y:S05]  /*0b60*/  BSYNC.RECONVERGENT B2 ;  /* 0x0000000000027941 */ /* 0x000fea0003800200 */
.L_x_4:
[----:B------:R-:W-:Y:S05]  /*0b70*/  @!P2 BRA `(.L_x_3) ;  /* 0x0000000400bca947 */ /* 0x000fea0003800000 */
[----:B------:R-:W-:Y:S01]  /*0b80*/  ISETP.GE.U32.AND P1, PT, R8, 0x8, PT ;  /* 0x000000080800780c */ /* 0x000fe20003f26070 */
[----:B------:R-:W-:Y:S01]  /*0b90*/  BSSY.RECONVERGENT B2, `(.L_x_7) ;  /* 0x0000027000027945 */ /* 0x000fe20003800200 */
[----:B------:R-:W-:-:S11]  /*0ba0*/  ISETP.NE.AND P2, PT, R7, RZ, PT ;  /* 0x000000ff0700720c */ /* 0x000fd60003f45270 */
[----:B------:R-:W-:Y:S05]  /*0bb0*/  @!P1 BRA `(.L_x_8) ;  /* 0x0000000000909947 */ /* 0x000fea0003800000 */
[----:B------:R-:W2:Y:S04]  /*0bc0*/  LDG.E R18, desc[UR4][R4.64] ;  /* 0x0000000404127981 */ /* 0x000ea8000c1e1900 */
[----:B------:R-:W2:Y:S04]  /*0bd0*/  LDG.E R21, desc[UR4][R2.64] ;  /* 0x0000000402157981 */ /* 0x000ea8000c1e1900 */
[----:B------:R-:W3:Y:S04]  /*0be0*/  LDG.E R22, desc[UR4][R4.64+0x4] ;  /* 0x0000040404167981 */ /* 0x000ee8000c1e1900 */
[----:B------:R-:W3:Y:S04]  /*0bf0*/  LDG.E R25, desc[UR4][R2.64+0x4] ;  /* 0x0000040402197981 */ /* 0x000ee8000c1e1900 */
[----:B------:R-:W4:Y:S04]  /*0c00*/  LDG.E R14, desc[UR4][R4.64+0x8] ;  /* 0x00000804040e7981 */ /* 0x000f28000c1e1900 */
[----:B------:R-:W4:Y:S04]  /*0c10*/  LDG.E R19, desc[UR4][R2.64+0x8] ;  /* 0x0000080402137981 */ /* 0x000f28000c1e1900 */
[----:B------:R-:W5:Y:S04]  /*0c20*/  LDG.E R12, desc[UR4][R4.64+0xc] ;  /* 0x00000c04040c7981 */ /* 0x000f68000c1e1900 */
[----:B------:R-:W5:Y:S01]  /*0c30*/  LDG.E R17, desc[UR4][R2.64+0xc] ;  /* 0x00000c0402117981 */ /* 0x000f62000c1e1900 */
[----:B--2---:R-:W-:-:S03]  /*0c40*/  IMAD.IADD R23, R18, 0x1, -R21 ;  /* 0x0000000112177824 */ /* 0x004fc600078e0a15 */
[----:B------:R-:W2:Y:S01]  /*0c50*/  LDG.E R18, desc[UR4][R4.64+0x10] ;  /* 0x0000100404127981 */ /* 0x000ea2000c1e1900 */
[----:B------:R-:W-:-:S03]  /*0c60*/  IMAD R20, R23, R23, R16 ;  /* 0x0000001717147224 */ /* 0x000fc600078e0210 */
[----:B------:R-:W2:Y:S04]  /*0c70*/  LDG.E R21, desc[UR4][R2.64+0x10] ;  /* 0x0000100402157981 */ /* 0x000ea8000c1e1900 */
[----:B------:R-:W2:Y:S04]  /*0c80*/  LDG.E R23, desc[UR4][R4.64+0x14] ;  /* 0x0000140404177981 */ /* 0x000ea8000c1e1900 */
[----:B------:R-:W2:Y:S01]  /*0c90*/  LDG.E R16, desc[UR4][R2.64+0x14] ;  /* 0x0000140402107981 */ /* 0x000ea2000c1e1900 */
[----:B---3--:R-:W-:Y:S01]  /*0ca0*/  IADD3 R27, PT, PT, R22, -R25, RZ ;  /* 0x80000019161b7210 */ /* 0x008fe20007ffe0ff */
[----:B----4-:R-:W-:-:S02]  /*0cb0*/  IMAD.IADD R29, R14, 0x1, -R19 ;  /* 0x000000010e1d7824 */ /* 0x010fc400078e0a13 */
[----:B------:R-:W3:Y:S04]  /*0cc0*/  LDG.E R25, desc[UR4][R4.64+0x18] ;  /* 0x0000180404197981 */ /* 0x000ee8000c1e1900 */
[----:B------:R-:W3:Y:S04]  /*0cd0*/  LDG.E R22, desc[UR4][R2.64+0x18] ;  /* 0x0000180402167981 */ /* 0x000ee8000c1e1900 */
[----:B------:R0:W4:Y:S04]  /*0ce0*/  LDG.E R19, desc[UR4][R4.64+0x1c] ;  /* 0x00001c0404137981 */ /* 0x000128000c1e1900 */
[----:B------:R1:W4:Y:S01]  /*0cf0*/  LDG.E R14, desc[UR4][R2.64+0x1c] ;  /* 0x00001c04020e7981 */ /* 0x000322000c1e1900 */
[----:B------:R-:W-:Y:S01]  /*0d00*/  IMAD R20, R27, R27, R20 ;  /* 0x0000001b1b147224 */ /* 0x000fe200078e0214 */
[----:B-----5:R-:W-:-:S03]  /*0d10*/  IADD3 R17, PT, PT, R12, -R17, RZ ;  /* 0x800000110c117210 */ /* 0x020fc60007ffe0ff */
[----:B------:R-:W-:Y:S01]  /*0d20*/  IMAD R20, R29, R29, R20 ;  /* 0x0000001d1d147224 */ /* 0x000fe200078e0214 */
[----:B0-----:R-:W-:-:S03]  /*0d30*/  IADD3 R4, P1, PT, R4, 0x20, RZ ;  /* 0x0000002004047810 */ /* 0x001fc60007f3e0ff */
[----:B------:R-:W-:Y:S01]  /*0d40*/  IMAD R20, R17, R17, R20 ;  /* 0x0000001111147224 */ /* 0x000fe200078e0214 */
[----:B-1----:R-:W-:Y:S01]  /*0d50*/  IADD3 R2, P3, PT, R2, 0x20, RZ ;  /* 0x0000002002027810 */ /* 0x002fe20007f7e0ff */
[----:B------:R-:W-:-:S03]  /*0d60*/  IMAD.X R5, RZ, RZ, R5, P1 ;  /* 0x000000ffff057224 */ /* 0x000fc600008e0605 */
[----:B------:R-:W-:Y:S01]  /*0d70*/  IADD3.X R3, PT, PT, RZ, R3, RZ, P3, !PT ;  /* 0x00000003ff037210 */ /* 0x000fe20001ffe4ff */
[----:B--2---:R-:W-:-:S04]  /*0d80*/  IMAD.IADD R21, R18, 0x1, -R21 ;  /* 0x0000000112157824 */ /* 0x004fc800078e0a15 */
[----:B------:R-:W-:Y:S01]  /*0d90*/  IMAD R20, R21, R21, R20 ;  /* 0x0000001515147224 */ /* 0x000fe200078e0214 */
[----:B------:R-:W-:-:S05]  /*0da0*/  IADD3 R23, PT, PT, R23, -R16, RZ ;  /* 0x8000001017177210 */ /* 0x000fca0007ffe0ff */
[----:B------:R-:W-:Y:S02]  /*0db0*/  IMAD R20, R23, R23, R20 ;  /* 0x0000001717147224 */ /* 0x000fe400078e0214 */
[----:B---3--:R-:W-:-:S04]  /*0dc0*/  IMAD.IADD R25, R25, 0x1, -R22 ;  /* 0x0000000119197824 */ /* 0x008fc800078e0a16 */
[----:B------:R-:W-:Y:S01]  /*0dd0*/  IMAD R20, R25, R25, R20 ;  /* 0x0000001919147224 */ /* 0x000fe200078e0214 */
[----:B----4-:R-:W-:-:S05]  /*0de0*/  IADD3 R19, PT, PT, R19, -R14, RZ ;  /* 0x8000000e13137210 */ /* 0x010fca0007ffe0ff */
[----:B------:R-:W-:-:S07]  /*0df0*/  IMAD R16, R19, R19, R20 ;  /* 0x0000001313107224 */ /* 0x000fce00078e0214 */
.L_x_8:
[----:B------:R-:W-:Y:S05]  /*0e00*/  BSYNC.RECONVERGENT B2 ;  /* 0x0000000000027941 */ /* 0x000fea0003800200 */
.L_x_7:
[----:B------:R-:W-:Y:S05]  /*0e10*/  @!P2 BRA `(.L_x_3) ;  /* 0x000000040014a947 */ /* 0x000fea0003800000 */
[----:B------:R-:W-:Y:S01]  /*0e20*/  ISETP.GE.U32.AND P1, PT, R7, 0x4, PT ;  /* 0x000000040700780c */ /* 0x000fe20003f26070 */
[----:B------:R-:W-:Y:S01]  /*0e30*/  BSSY.RECONVERGENT B2, `(.L_x_9) ;  /* 0x000001f000027945 */ /* 0x000fe20003800200 */
[----:B------:R-:W-:Y:S01]  /*0e40*/  ISETP.NE.AND P2, PT, R6, RZ, PT ;  /* 0x000000ff0600720c */ /* 0x000fe20003f45270 */
[----:B------:R-:W-:Y:S01]  /*0e50*/  IMAD.MOV.U32 R20, RZ, RZ, R2 ;  /* 0x000000ffff147224 */ /* 0x000fe200078e0002 */
[----:B------:R-:W-:Y:S01]  /*0e60*/  MOV R21, R3 ;  /* 0x0000000300157202 */ /* 0x000fe20000000f00 */
[----:B------:R-:W-:Y:S01]  /*0e70*/  IMAD.MOV.U32 R18, RZ, RZ, R4 ;  /* 0x000000ffff127224 */ /* 0x000fe200078e0004 */
[----:B------:R-:W-:-:S07]  /*0e80*/  MOV R19, R5 ;  /* 0x0000000500137202 */ /* 0x000fce0000000f00 */
        /* <DEDUP_REMOVED lines=8> */
[----:B------:R0:W5:Y:S01]  /*0f10*/  LDG.E R23, desc[UR4][R2.64+0xc] ;  /* 0x00000c0402177981 */ /* 0x000162000c1e1900 */
[----:B------:R-:W-:-:S05]  /*0f20*/  IADD3 R20, P3, PT, R2, 0x10, RZ ;  /* 0x0000001002147810 */ /* 0x000fca0007f7e0ff */
[----:B0-----:R-:W-:Y:S02]  /*0f30*/  IMAD.MOV.U32 R2, RZ, RZ, R20 ;  /* 0x000000ffff027224 */ /* 0x001fe400078e0014 */
[----:B--2---:R-:W-:-:S04]  /*0f40*/  IMAD.IADD R17, R12, 0x1, -R17 ;  /* 0x000000010c117824 */ /* 0x004fc800078e0a11 */
[----:B------:R-:W-:Y:S01]  /*0f50*/  IMAD R16, R17, R17, R16 ;  /* 0x0000001111107224 */ /* 0x000fe200078e0210 */
[----:B---3--:R-:W-:-:S05]  /*0f60*/  IADD3 R19, PT, PT, R14, -R19, RZ ;  /* 0x800000130e137210 */ /* 0x008fca0007ffe0ff */
[----:B------:R-:W-:Y:S02]  /*0f70*/  IMAD R16, R19, R19, R16 ;  /* 0x0000001313107224 */ /* 0x000fe400078e0210 */
[----:B----4-:R-:W-:Y:S01]  /*0f80*/  IMAD.IADD R21, R18, 0x1, -R21 ;  /* 0x0000000112157824 */ /* 0x010fe200078e0a15 */
[----:B------:R-:W-:-:S03]  /*0f90*/  IADD3 R18, P1, PT, R4, 0x10, RZ ;  /* 0x0000001004127810 */ /* 0x000fc60007f3e0ff */
[----:B------:R-:W-:Y:S01]  /*0fa0*/  IMAD R16, R21, R21, R16 ;  /* 0x0000001515107224 */ /* 0x000fe200078e0210 */
[----:B------:R-:W-:Y:S01]  /*0fb0*/  IADD3.X R21, PT, PT, RZ, R3, RZ, P3, !PT ;  /* 0x00000003ff157210 */ /* 0x000fe20001ffe4ff */
[----:B------:R-:W-:Y:S01]  /*0fc0*/  IMAD.X R19, RZ, RZ, R5, P1 ;  /* 0x000000ffff137224 */ /* 0x000fe200008e0605 */
[----:B-----5:R-:W-:Y:S01]  /*0fd0*/  IADD3 R23, PT, PT, R22, -R23, RZ ;  /* 0x8000001716177210 */ /* 0x020fe20007ffe0ff */
[----:B------:R-:W-:Y:S01]  /*0fe0*/  IMAD.MOV.U32 R4, RZ, RZ, R18 ;  /* 0x000000ffff047224 */ /* 0x000fe200078e0012 */
[----:B------:R-:W-:Y:S02]  /*0ff0*/  MOV R3, R21 ;  /* 0x0000001500037202 */ /* 0x000fe40000000f00 */
[----:B------:R-:W-:Y:S01]  /*1000*/  MOV R5, R19 ;  /* 0x0000001300057202 */ /* 0x000fe20000000f00 */
[----:B------:R-:W-:-:S07]  /*1010*/  IMAD R16, R23, R23, R16 ;  /* 0x0000001717107224 */ /* 0x000fce00078e0210 */
.L_x_10:
[----:B------:R-:W-:Y:S05]  /*1020*/  BSYNC.RECONVERGENT B2 ;  /* 0x0000000000027941 */ /* 0x000fea0003800200 */
.L_x_9:
[----:B------:R-:W-:Y:S05]  /*1030*/  @!P2 BRA `(.L_x_3) ;  /* 0x00000000008ca947 */ /* 0x000fea0003800000 */
[----:B------:R-:W2:Y:S04]  /*1040*/  LDG.E R2, desc[UR4][R18.64] ;  /* 0x0000000412027981 */ /* 0x000ea8000c1e1900 */
[----:B------:R-:W2:Y:S01]  /*1050*/  LDG.E R3, desc[UR4][R20.64] ;  /* 0x0000000414037981 */ /* 0x000ea2000c1e1900 */
[----:B------:R-:W-:Y:S02]  /*1060*/  ISETP.NE.AND P1, PT, R6, 0x1, PT ;  /* 0x000000010600780c */ /* 0x000fe40003f25270 */
[----:B------:R-:W-:Y:S02]  /*1070*/  IADD3 R12, P3, PT, R20, 0x4, RZ ;  /* 0x00000004140c7810 */ /* 0x000fe40007f7e0ff */
[----:B------:R-:W-:-:S03]  /*1080*/  IADD3 R4, P2, PT, R18, 0x4, RZ ;  /* 0x0000000412047810 */ /* 0x000fc60007f5e0ff */
[----:B------:R-:W-:Y:S01]  /*1090*/  IMAD.X R17, RZ, RZ, R21, P3 ;  /* 0x000000ffff117224 */ /* 0x000fe200018e0615 */
[----:B------:R-:W-:Y:S01]  /*10a0*/  IADD3.X R5, PT, PT, RZ, R19, RZ, P2, !PT ;  /* 0x00000013ff057210 */ /* 0x000fe200017fe4ff */
[----:B--2---:R-:W-:Y:S01]  /*10b0*/  IMAD.IADD R3, R2, 0x1, -R3 ;  /* 0x0000000102037824 */ /* 0x004fe200078e0a03 */
[----:B------:R-:W-:-:S03]  /*10c0*/  MOV R2, R12 ;  /* 0x0000000c00027202 */ /* 0x000fc60000000f00 */
[----:B------:R-:W-:Y:S02]  /*10d0*/  IMAD R16, R3, R3, R16 ;  /* 0x0000000303107224 */ /* 0x000fe400078e0210 */
[----:B------:R-:W-:Y:S01]  /*10e0*/  IMAD.MOV.U32 R3, RZ, RZ, R17 ;  /* 0x000000ffff037224 */ /* 0x000fe200078e0011 */
[----:B------:R-:W-:Y:S06]  /*10f0*/  @!P1 BRA `(.L_x_3) ;  /* 0x00000000005c9947 */ /* 0x000fec0003800000 */
[----:B------:R-:W-:Y:S01]  /*1100*/  ISETP.NE.AND P1, PT, R6, 0x2, PT ;  /* 0x000000020600780c */ /* 0x000fe20003f25270 */
[----:B------:R-:W2:Y:S04]  /*1110*/  LDG.E R2, desc[UR4][R18.64+0x4] ;  /* 0x0000040412027981 */ /* 0x000ea8000c1e1900 */
[----:B------:R-:W2:Y:S08]  /*1120*/  LDG.E R3, desc[UR4][R20.64+0x4] ;  /* 0x0000040414037981 */ /* 0x000eb0000c1e1900 */
[----:B------:R-:W3:Y:S04]  /*1130*/  @P1 LDG.E R4, desc[UR4][R18.64+0x8] ;  /* 0x0000080412041981 */ /* 0x000ee8000c1e1900 */
[----:B------:R0:W3:Y:S01]  /*1140*/  @P1 LDG.E R5, desc[UR4][R20.64+0x8] ;  /* 0x0000080414051981 */ /* 0x0000e2000c1e1900 */
[----:B------:R-:W-:-:S02]  /*1150*/  IADD3 R14, P3, PT, R20, 0x8, RZ ;  /* 0x00000008140e7810 */ /* 0x000fc40007f7e0ff */
[----:B------:R-:W-:Y:S02]  /*1160*/  @P1 IADD3 R12, P5, PT, R20, 0xc, RZ ;  /* 0x0000000c140c1810 */ /* 0x000fe40007fbe0ff */
[----:B------:R-:W-:Y:S02]  /*1170*/  IADD3 R17, P2, PT, R18, 0x8, RZ ;  /* 0x0000000812117810 */ /* 0x000fe40007f5e0ff */
[----:B--2---:R-:W-:Y:S02]  /*1180*/  IADD3 R3, PT, PT, R2, -R3, RZ ;  /* 0x8000000302037210 */ /* 0x004fe40007ffe0ff */
[----:B------:R-:W-:-:S03]  /*1190*/  @P1 IADD3 R2, P4, PT, R18, 0xc, RZ ;  /* 0x0000000c12021810 */ /* 0x000fc60007f9e0ff */
[----:B------:R-:W-:Y:S02]  /*11a0*/  IMAD R16, R3, R3, R16 ;  /* 0x0000000303107224 */ /* 0x000fe400078e0210 */
[--C-:B------:R-:W-:Y:S02]  /*11b0*/  IMAD.X R3, RZ, RZ, R21.reuse, P3 ;  /* 0x000000ffff037224 */ /* 0x100fe400018e0615 */
[----:B0-----:R-:W-:Y:S02]  /*11c0*/  @P1 IMAD.X R21, RZ, RZ, R21, P5 ;  /* 0x000000ffff151224 */ /* 0x001fe400028e0615 */
[----:B---3--:R-:W-:Y:S01]  /*11d0*/  @P1 IMAD.IADD R5, R4, 0x1, -R5 ;  /* 0x0000000104051824 */ /* 0x008fe200078e0a05 */
[----:B------:R-:W-:Y:S01]  /*11e0*/  MOV R4, R17 ;  /* 0x0000001100047202 */ /* 0x000fe20000000f00 */
[----:B------:R-:W-:Y:S01]  /*11f0*/  @P1 IMAD.MOV.U32 R4, RZ, RZ, R2 ;  /* 0x000000ffff041224 */ /* 0x000fe200078e0002 */
[----:B------:R-:W-:Y:S01]  /*1200*/  @P1 MOV R3, R21 ;  /* 0x0000001500031202 */ /* 0x000fe20000000f00 */
[----:B------:R-:W-:Y:S01]  /*1210*/  @P1 IMAD R16, R5, R5, R16 ;  /* 0x0000000505101224 */ /* 0x000fe200078e0210 */
[-C--:B------:R-:W-:Y:S01]  /*1220*/  IADD3.X R5, PT, PT, RZ, R19.reuse, RZ, P2, !PT ;  /* 0x00000013ff057210 */ /* 0x080fe200017fe4ff */
[----:B------:R-:W-:Y:S01]  /*1230*/  IMAD.MOV.U32 R2, RZ, RZ, R14 ;  /* 0x000000ffff027224 */ /* 0x000fe200078e000e */
[----:B------:R-:W-:-:S02]  /*1240*/  @P1 IADD3.X R19, PT, PT, RZ, R19, RZ, P4, !PT ;  /* 0x00000013ff131210 */ /* 0x000fc400027fe4ff */
[----:B------:R-:W-:Y:S02]  /*1250*/  @P1 MOV R2, R12 ;  /* 0x0000000c00021202 */ /* 0x000fe40000000f00 */
[----:B------:R-:W-:-:S07]  /*1260*/  @P1 MOV R5, R19 ;  /* 0x0000001300051202 */ /* 0x000fce0000000f00 */
.L_x_3:
[----:B------:R-:W-:Y:S05]  /*1270*/  BSYNC.RECONVERGENT B0 ;  /* 0x0000000000007941 */ /* 0x000fea0003800200 */
.L_x_2:
[----:B------:R-:W-:Y:S01]  /*1280*/  IMAD.WIDE R2, R9, 0x4, R2 ;  /* 0x0000000409027825 */ /* 0x000fe200078e0202 */
[----:B------:R-:W-:Y:S06]  /*1290*/  @P0 BRA `(.L_x_11) ;  /* 0xfffffff000e40947 */ /* 0x000fec000383ffff */
.L_x_1:
[----:B------:R-:W-:Y:S05]  /*12a0*/  BSYNC.RECONVERGENT B1 ;  /* 0x0000000000017941 */ /* 0x000fea0003800200 */
.L_x_0:
[----:B------:R-:W0:Y:S02]  /*12b0*/  LDC.64 R2, c[0x0][0x390] ;  /* 0x0000e400ff027b82 */ /* 0x000e240000000a00 */
[----:B0-----:R-:W-:-:S05]  /*12c0*/  IMAD.WIDE R2, R15, 0x4, R2 ;  /* 0x000000040f027825 */ /* 0x001fca00078e0202 */
[----:B------:R-:W-:Y:S01]  /*12d0*/  STG.E desc[UR4][R2.64], R16 ;  /* 0x0000001002007986 */ /* 0x000fe2000c101904 */
[----:B------:R-:W-:Y:S05]  /*12e0*/  EXIT ;  /* 0x000000000000794d */ /* 0x000fea0003800000 */
.L_x_12:
[----:B------:R-:W-:-:S00]  /*12f0*/  BRA `(.L_x_12) ;  /* 0xfffffffc00fc7947 */ /* 0x000fc0000383ffff */
[----:B------:R-:W-:-:S00]  /*1300*/  NOP ;  /* 0x0000000000007918 */ /* 0x000fc00000000000 */
[----:B------:R-:W-:-:S00]  /*1310*/  NOP ;  /* 0x0000000000007918 */ /* 0x000fc00000000000 */
[----:B------:R-:W-:-:S00]  /*1320*/  NOP ;  /* 0x0000000000007918 */ /* 0x000fc00000000000 */
[----:B------:R-:W-:-:S00]  /*1330*/  NOP ;  /* 0x0000000000007918 */ /* 0x000fc00000000000 */
[----:B------:R-:W-:-:S00]  /*1340*/  NOP ;  /* 0x0000000000007918 */ /* 0x000fc00000000000 */
[----:B------:R-:W-:-:S00]  /*1350*/  NOP ;  /* 0x0000000000007918 */ /* 0x000fc00000000000 */
[----:B------:R-:W-:-:S00]  /*1360*/  NOP ;  /* 0x0000000000007918 */ /* 0x000fc00000000000 */
[----:B------:R-:W-:-:S00]  /*1370*/  NOP ;  /* 0x0000000000007918 */ /* 0x000fc00000000000 */
.L_x_13:


//--------------------- .nv.shared.reserved.0     --------------------------
	.section	.nv.shared.reserved.0,"aw",@nobits
	.weak		__nv_reservedSMEM_offset_0_alias
	.size		__nv_reservedSMEM_offset_0_alias, 0, 64
	.other		__nv_reservedSMEM_offset_0_alias,@"STO_CUDA_RESERVED_SHARED STV_DEFAULT"
__nv_reservedSMEM_offset_0_alias:
	.zero		0
	.zero		64


//--------------------- .nv.constant0.ssd_cuda    --------------------------
	.section	.nv.constant0.ssd_cuda,"a",@progbits
	.sectionflags	@""
	.align	4
.nv.constant0.ssd_cuda:
	.zero		980


//--------------------- SYMBOLS --------------------------

	.type		.nv.reservedSmem.offset0,@object
	.size		.nv.reservedSmem.offset0,0x4
